	.headerflags	@"EF_CUDA_TEXMODE_UNIFIED EF_CUDA_64BIT_ADDRESS EF_CUDA_ACCELERATORS EF_CUDA_SM90 EF_CUDA_VIRTUAL_SM(EF_CUDA_SM90)"
	.elftype	@"ET_EXEC"


//--------------------- .nv.info                  --------------------------
	.section	.nv.info,"",@"SHT_CUDA_INFO"
	.align	4


	//----- nvinfo : EIATTR_REGCOUNT
	.align		4
        /*0000*/ 	.byte	0x04, 0x2f
        /*0002*/ 	.short	(.L_1 - .L_0)
	.align		4
.L_0:
        /*0004*/ 	.word	index@(triton_poi_fused_convolution_hardtanh_7)
        /*0008*/ 	.word	0x00000010


	//----- nvinfo : EIATTR_MIN_STACK_SIZE
	.align		4
.L_1:
        /*000c*/ 	.byte	0x04, 0x12
        /*000e*/ 	.short	(.L_3 - .L_2)
	.align		4
.L_2:
        /*0010*/ 	.word	index@(triton_poi_fused_convolution_hardtanh_7)
        /*0014*/ 	.word	0x00000000


	//----- nvinfo : EIATTR_FRAME_SIZE
	.align		4
.L_3:
        /*0018*/ 	.byte	0x04, 0x11
        /*001a*/ 	.short	(.L_5 - .L_4)
	.align		4
.L_4:
        /*001c*/ 	.word	index@(triton_poi_fused_convolution_hardtanh_7)
        /*0020*/ 	.word	0x00000000


	//----- nvinfo : EIATTR_MIN_STACK_SIZE
	.align		4
.L_5:
        /*0024*/ 	.byte	0x04, 0x12
        /*0026*/ 	.short	(.L_7 - .L_6)
	.align		4
.L_6:
        /*0028*/ 	.word	index@(triton_poi_fused_convolution_hardtanh_7)
        /*002c*/ 	.word	0x00000000
.L_7:


//--------------------- .nv.info.triton_poi_fused_convolution_hardtanh_7 --------------------------
	.section	.nv.info.triton_poi_fused_convolution_hardtanh_7,"",@"SHT_CUDA_INFO"
	.sectionflags	@""
	.align	4


	//----- nvinfo : EIATTR_CUDA_API_VERSION
	.align		4
        /*0000*/ 	.byte	0x04, 0x37
        /*0002*/ 	.short	(.L_9 - .L_8)
.L_8:
        /*0004*/ 	.word	0x0000007c


	//----- nvinfo : EIATTR_KPARAM_INFO
	.align		4
.L_9:
        /*0008*/ 	.byte	0x04, 0x17
        /*000a*/ 	.short	(.L_11 - .L_10)
.L_10:
        /*000c*/ 	.word	0x00000000
        /*0010*/ 	.short	0x0003
        /*0012*/ 	.short	0x0018
        /*0014*/ 	.byte	0x00, 0xf0, 0x11, 0x00


	//----- nvinfo : EIATTR_KPARAM_INFO
	.align		4
.L_11:
        /*0018*/ 	.byte	0x04, 0x17
        /*001a*/ 	.short	(.L_13 - .L_12)
.L_12:
        /*001c*/ 	.word	0x00000000
        /*0020*/ 	.short	0x0002
        /*0022*/ 	.short	0x0010
        /*0024*/ 	.byte	0x00, 0xf4, 0x21, 0x00


	//----- nvinfo : EIATTR_KPARAM_INFO
	.align		4
.L_13:
        /*0028*/ 	.byte	0x04, 0x17
        /*002a*/ 	.short	(.L_15 - .L_14)
.L_14:
        /*002c*/ 	.word	0x00000000
        /*0030*/ 	.short	0x0001
        /*0032*/ 	.short	0x0008
        /*0034*/ 	.byte	0x00, 0xf4, 0x21, 0x00


	//----- nvinfo : EIATTR_KPARAM_INFO
	.align		4
.L_15:
        /*0038*/ 	.byte	0x04, 0x17
        /*003a*/ 	.short	(.L_17 - .L_16)
.L_16:
        /*003c*/ 	.word	0x00000000
        /*0040*/ 	.short	0x0000
        /*0042*/ 	.short	0x0000
        /*0044*/ 	.byte	0x00, 0xf4, 0x21, 0x00


	//----- nvinfo : EIATTR_SPARSE_MMA_MASK
	.align		4
.L_17:
        /*0048*/ 	.byte	0x03, 0x50
        /*004a*/ 	.short	0x0000


	//----- nvinfo : EIATTR_MAXREG_COUNT
	.align		4
        /*004c*/ 	.byte	0x03, 0x1b
        /*004e*/ 	.short	0x00ff


	//----- nvinfo : EIATTR_EXIT_INSTR_OFFSETS
	.align		4
        /*0050*/ 	.byte	0x04, 0x1c
        /*0052*/ 	.short	(.L_19 - .L_18)


	//   ....[0]....
.L_18:
        /*0054*/ 	.word	0x00000230


	//   ....[1]....
        /*0058*/ 	.word	0x00000250


	//----- nvinfo : EIATTR_REQNTID
	.align		4
.L_19:
        /*005c*/ 	.byte	0x04, 0x10
        /*005e*/ 	.short	(.L_21 - .L_20)
.L_20:
        /*0060*/ 	.word	0x00000080
        /*0064*/ 	.word	0x00000001
        /*0068*/ 	.word	0x00000001


	//----- nvinfo : EIATTR_CBANK_PARAM_SIZE
	.align		4
.L_21:
        /*006c*/ 	.byte	0x03, 0x19
        /*006e*/ 	.short	0x001c


	//----- nvinfo : EIATTR_PARAM_CBANK
	.align		4
        /*0070*/ 	.byte	0x04, 0x0a
        /*0072*/ 	.short	(.L_23 - .L_22)
	.align		4
.L_22:
        /*0074*/ 	.word	index@(.nv.constant0.triton_poi_fused_convolution_hardtanh_7)
        /*0078*/ 	.short	0x0210
        /*007a*/ 	.short	0x001c


	//----- nvinfo : EIATTR_SW_WAR
	.align		4
.L_23:
        /*007c*/ 	.byte	0x04, 0x36
        /*007e*/ 	.short	(.L_25 - .L_24)
.L_24:
        /*0080*/ 	.word	0x00000008
.L_25:


//--------------------- .nv.callgraph             --------------------------
	.section	.nv.callgraph,"",@"SHT_CUDA_CALLGRAPH"
	.align	4
	.sectionentsize	8
	.align		4
        /*0000*/ 	.word	0x00000000
	.align		4
        /*0004*/ 	.word	0xffffffff
	.align		4
        /*0008*/ 	.word	0x00000000
	.align		4
        /*000c*/ 	.word	0xfffffffe
	.align		4
        /*0010*/ 	.word	0x00000000
	.align		4
        /*0014*/ 	.word	0xfffffffd
	.align		4
        /*0018*/ 	.word	0x00000000
	.align		4
        /*001c*/ 	.word	0xfffffffc


//--------------------- .text.triton_poi_fused_convolution_hardtanh_7 --------------------------
	.section	.text.triton_poi_fused_convolution_hardtanh_7,"ax",@progbits
	.align	128
        .global         triton_poi_fused_convolution_hardtanh_7
        .type           triton_poi_fused_convolution_hardtanh_7,@function
        .size           triton_poi_fused_convolution_hardtanh_7,(.L_x_1 - triton_poi_fused_convolution_hardtanh_7)
        .other          triton_poi_fused_convolution_hardtanh_7,@"STO_CUDA_ENTRY STV_DEFAULT"
triton_poi_fused_convolution_hardtanh_7:
.text.triton_poi_fused_convolution_hardtanh_7:
[----:B------:R-:W0:Y:S02]  /*0000*/  LDC R1, c[0x0][0x28] ;  /* 0x00000a00ff017b82 */ /* 0x000e240000000800 */
[----:B------:R-:W1:Y:S01]  /*0010*/  S2R R0, SR_TID.X ;  /* 0x0000000000007919 */ /* 0x000e620000002100 */
[----:B------:R-:W2:Y:S01]  /*0020*/  LDC.64 R4, c[0x0][0x218] ;  /* 0x00008600ff047b82 */ /* 0x000ea20000000a00 */
[----:B------:R-:W-:Y:S02]  /*0030*/  CS2R R10, SRZ ;  /* 0x00000000000a7805 */ /* 0x000fe4000001ff00 */
[----:B------:R-:W-:Y:S01]  /*0040*/  CS2R R12, SRZ ;  /* 0x00000000000c7805 */ /* 0x000fe2000001ff00 */
[----:B------:R-:W3:Y:S01]  /*0050*/  S2R R9, SR_CTAID.X ;  /* 0x0000000000097919 */ /* 0x000ee20000002500 */
[----:B------:R-:W-:-:S03]  /*0060*/  ULDC.64 UR4, c[0x0][0x208] ;  /* 0x0000820000047ab9 */ /* 0x000fc60000000a00 */
[----:B------:R-:W4:Y:S01]  /*0070*/  LDC.64 R2, c[0x0][0x210] ;  /* 0x00008400ff027b82 */ /* 0x000f220000000a00 */
[----:B-1----:R-:W-:Y:S01]  /*0080*/  IMAD.SHL.U32 R0, R0, 0x2, RZ ;  /* 0x0000000200007824 */ /* 0x002fe200078e00ff */
[----:B---3--:R-:W-:-:S04]  /*0090*/  SHF.R.S32.HI R6, RZ, 0x17, R9 ;  /* 0x00000017ff067819 */ /* 0x008fc80000011409 */
[----:B------:R-:W-:-:S05]  /*00a0*/  LOP3.LUT R0, R0, 0xfe, RZ, 0xc0, !PT ;  /* 0x000000fe00007812 */ /* 0x000fca00078ec0ff */
[----:B------:R-:W-:Y:S01]  /*00b0*/  IMAD R9, R9, 0x100, R0 ;  /* 0x0000010009097824 */ /* 0x000fe200078e0200 */
[----:B------:R-:W-:-:S03]  /*00c0*/  SGXT R0, R6, 0x1 ;  /* 0x000000010600781a */ /* 0x000fc60000000200 */
[C---:B----4-:R-:W-:Y:S01]  /*00d0*/  IMAD.WIDE R2, R9.reuse, 0x4, R2 ;  /* 0x0000000409027825 */ /* 0x050fe200078e0202 */
[----:B------:R-:W-:Y:S02]  /*00e0*/  LEA.HI R0, R0, R9, RZ, 0x6 ;  /* 0x0000000900007211 */ /* 0x000fe400078f30ff */
[----:B------:R-:W-:Y:S02]  /*00f0*/  ISETP.GE.AND P0, PT, R9, 0xe100, PT ;  /* 0x0000e1000900780c */ /* 0x000fe40003f06270 */
[----:B------:R-:W-:-:S05]  /*0100*/  LOP3.LUT R0, R0, 0xffffffc0, RZ, 0xc0, !PT ;  /* 0xffffffc000007812 */ /* 0x000fca00078ec0ff */
[----:B------:R-:W-:-:S04]  /*0110*/  IMAD.IADD R7, R9, 0x1, -R0 ;  /* 0x0000000109077824 */ /* 0x000fc800078e0a00 */
[----:B--2---:R-:W-:Y:S02]  /*0120*/  IMAD.WIDE R4, R7, 0x4, R4 ;  /* 0x0000000407047825 */ /* 0x004fe400078e0204 */
[----:B------:R1:W2:Y:S01]  /*0130*/  @!P0 LDG.E.64 R10, desc[UR4][R2.64] ;  /* 0x00000004020a8981 */ /* 0x0002a2000c1e1b00 */
[----:B------:R-:W1:Y:S03]  /*0140*/  LDC.64 R6, c[0x0][0x220] ;  /* 0x00008800ff067b82 */ /* 0x000e660000000a00 */
[----:B------:R-:W2:Y:S01]  /*0150*/  @!P0 LDG.E.EL.64 R12, desc[UR4][R4.64] ;  /* 0x00000004040c8981 */ /* 0x000ea2000c2e1b00 */
[----:B-1----:R-:W-:-:S04]  /*0160*/  IMAD.WIDE R2, R9, 0x4, R6 ;  /* 0x0000000409027825 */ /* 0x002fc800078e0206 */
[----:B--2---:R-:W-:Y:S01]  /*0170*/  FADD R10, R12, R10 ;  /* 0x0000000a0c0a7221 */ /* 0x004fe20000000000 */
[----:B------:R-:W-:-:S04]  /*0180*/  FADD R11, R13, R11 ;  /* 0x0000000b0d0b7221 */ /* 0x000fc80000000000 */
[C---:B------:R-:W-:Y:S02]  /*0190*/  FSETP.GTU.AND P1, PT, R10.reuse, RZ, PT ;  /* 0x000000ff0a00720b */ /* 0x040fe40003f2c000 */
[C---:B------:R-:W-:Y:S02]  /*01a0*/  FSETP.GTU.AND P2, PT, R11.reuse, RZ, PT ;  /* 0x000000ff0b00720b */ /* 0x040fe40003f4c000 */
[----:B------:R-:W-:Y:S02]  /*01b0*/  FSEL R10, R10, RZ, P1 ;  /* 0x000000ff0a0a7208 */ /* 0x000fe40000800000 */
[----:B------:R-:W-:Y:S02]  /*01c0*/  FSEL R11, R11, RZ, P2 ;  /* 0x000000ff0b0b7208 */ /* 0x000fe40001000000 */
[----:B------:R-:W-:Y:S02]  /*01d0*/  FSETP.GEU.AND P3, PT, R10, 6, PT ;  /* 0x40c000000a00780b */ /* 0x000fe40003f6e000 */
[----:B------:R-:W-:-:S02]  /*01e0*/  FSETP.GEU.AND P4, PT, R11, 6, PT ;  /* 0x40c000000b00780b */ /* 0x000fc40003f8e000 */
[----:B------:R-:W-:Y:S02]  /*01f0*/  FSETP.NAN.AND P1, PT, R10, R10, PT ;  /* 0x0000000a0a00720b */ /* 0x000fe40003f28000 */
[----:B------:R-:W-:-:S07]  /*0200*/  FSETP.NAN.AND P2, PT, R11, R11, PT ;  /* 0x0000000b0b00720b */ /* 0x000fce0003f48000 */
[----:B------:R-:W-:Y:S02]  /*0210*/  @P3 SEL R10, R10, 0x40c00000, P1 ;  /* 0x40c000000a0a3807 */ /* 0x000fe40000800000 */
[----:B------:R-:W-:Y:S01]  /*0220*/  @P4 SEL R11, R11, 0x40c00000, P2 ;  /* 0x40c000000b0b4807 */ /* 0x000fe20001000000 */
[----:B------:R-:W-:Y:S06]  /*0230*/  @P0 EXIT ;  /* 0x000000000000094d */ /* 0x000fec0003800000 */
[----:B------:R-:W-:Y:S01]  /*0240*/  STG.E.64 desc[UR4][R2.64], R10 ;  /* 0x0000000a02007986 */ /* 0x000fe2000c101b04 */
[----:B------:R-:W-:Y:S05]  /*0250*/  EXIT ;  /* 0x000000000000794d */ /* 0x000fea0003800000 */
.L_x_0:
[----:B------:R-:W-:-:S00]  /*0260*/  BRA `(.L_x_0) ;  /* 0xfffffffc00fc7947 */ /* 0x000fc0000383ffff */
[----:B------:R-:W-:-:S00]  /*0270*/  NOP ;  /* 0x0000000000007918 */ /* 0x000fc00000000000 */
        /* <DEDUP_REMOVED lines=8> */
.L_x_1:


//--------------------- .nv.constant0.triton_poi_fused_convolution_hardtanh_7 --------------------------
	.section	.nv.constant0.triton_poi_fused_convolution_hardtanh_7,"a",@progbits
	.sectionflags	@""
	.align	4
.nv.constant0.triton_poi_fused_convolution_hardtanh_7:
	.zero		556
